//
// Generated by NVIDIA NVVM Compiler
//
// Compiler Build ID: CL-36424714
// Cuda compilation tools, release 13.0, V13.0.88
// Based on NVVM 20.0.0
//

.version 9.0
.target sm_100
.address_size 64

	// .globl	_Z12parallel_forI9MyFunctorEviT_
.extern .func  (.param .b32 func_retval0) vprintf
(
	.param .b64 vprintf_param_0,
	.param .b64 vprintf_param_1
)
;
.global .align 1 .b8 $str[12] = {78, 117, 109, 98, 101, 114, 32, 37, 100, 32, 10};

.visible .entry _Z12parallel_forI9MyFunctorEviT_(
	.param .u32 _Z12parallel_forI9MyFunctorEviT__param_0,
	.param .align 1 .b8 _Z12parallel_forI9MyFunctorEviT__param_1[1]
)
{
	.local .align 8 .b8 	__local_depot0[8];
	.reg .b64 	%SP;
	.reg .b64 	%SPL;
	.reg .pred 	%p<3>;
	.reg .b32 	%r<13>;
	.reg .b64 	%rd<6>;

	mov.u64 	%SPL, __local_depot0;
	cvta.local.u64 	%SP, %SPL;
	ld.param.u32 	%r6, [_Z12parallel_forI9MyFunctorEviT__param_0];
	mov.u32 	%r1, %ntid.x;
	mov.u32 	%r7, %ctaid.x;
	mov.u32 	%r8, %tid.x;
	mad.lo.s32 	%r12, %r1, %r7, %r8;
	setp.ge.s32 	%p1, %r12, %r6;
	@%p1 bra 	$L__BB0_3;
	mov.u32 	%r9, %nctaid.x;
	mul.lo.s32 	%r3, %r1, %r9;
	add.u64 	%rd2, %SP, 0;
	add.u64 	%rd1, %SPL, 0;
	mov.u64 	%rd3, $str;
$L__BB0_2:
	st.local.u32 	[%rd1], %r12;
	cvta.global.u64 	%rd4, %rd3;
	{ // callseq 0, 0
	.param .b64 param0;
	st.param.b64 	[param0], %rd4;
	.param .b64 param1;
	st.param.b64 	[param1], %rd2;
	.param .b32 retval0;
	call.uni (retval0), 
	vprintf, 
	(
	param0, 
	param1
	);
	ld.param.b32 	%r10, [retval0];
	} // callseq 0
	add.s32 	%r12, %r12, %r3;
	setp.lt.s32 	%p2, %r12, %r6;
	@%p2 bra 	$L__BB0_2;
$L__BB0_3:
	ret;

}


// ===== COMPILED SASS (sm_100) =====

	.target	sm_100

	.elftype	@"ET_EXEC"


//--------------------- .note.nv.tkinfo           --------------------------
	.section	.note.nv.tkinfo,"",@"SHT_NOTE"
	.sectionflags	@"SHF_NOTE_NV_TKINFO"
	.tkinfo
        /*0018*/ 	.word	0x00000002
        /*0030*/ 	.string	""
        /*0030*/ 	.string	"ptxas"
        /*0030*/ 	.string	"Cuda compilation tools, release 13.0, V13.0.88"
        /*0030*/ 	.string	"Build cuda_13.0.r13.0/compiler.36424714_0"
        /*0030*/ 	.string	"-arch sm_100 -m 64 "



//--------------------- .note.nv.cuinfo           --------------------------
	.section	.note.nv.cuinfo,"",@"SHT_NOTE"
	.sectionflags	@"SHF_NOTE_NV_CUINFO"
        /*0018*/ 	.short	0x0002
        /*001a*/ 	.short	0x0064
        /*001c*/ 	.short	0x0082
	.zero		2


//--------------------- .nv.info                  --------------------------
	.section	.nv.info,"",@"SHT_CUDA_INFO"
	.align	4


	//----- nvinfo : EIATTR_REGCOUNT
	.align		4
        /*0000*/ 	.byte	0x04, 0x2f
        /*0002*/ 	.short	(.L_2 - .L_1)
	.align		4
.L_1:
        /*0004*/ 	.word	index@(_Z12parallel_forI9MyFunctorEviT_)
        /*0008*/ 	.word	0x00000018


	//----- nvinfo : EIATTR_FRAME_SIZE
	.align		4
.L_2:
        /*000c*/ 	.byte	0x04, 0x11
        /*000e*/ 	.short	(.L_4 - .L_3)
	.align		4
.L_3:
        /*0010*/ 	.word	index@(_Z12parallel_forI9MyFunctorEviT_)
        /*0014*/ 	.word	0x00000008


	//----- nvinfo : EIATTR_MIN_STACK_SIZE
	.align		4
.L_4:
        /*0018*/ 	.byte	0x04, 0x12
        /*001a*/ 	.short	(.L_6 - .L_5)
	.align		4
.L_5:
        /*001c*/ 	.word	index@(_Z12parallel_forI9MyFunctorEviT_)
        /*0020*/ 	.word	0x00000008
.L_6:


//--------------------- .nv.compat                --------------------------
	.section	.nv.compat,"",@"SHT_CUDA_COMPAT_INFO"
	.align	4
        /*0000*/ 	.byte	0x02, 0x09, 0x00, 0x00, 0x02, 0x02, 0x01, 0x00, 0x02, 0x05, 0x05, 0x00, 0x03, 0x07, 0x01, 0x01
        /*0010*/ 	.byte	0x02, 0x03, 0x00, 0x00, 0x02, 0x06, 0x01, 0x00, 0x04, 0x0b, 0x08, 0x00, 0x09, 0x00, 0x00, 0x00
        /*0020*/ 	.byte	0x00, 0x00, 0x00, 0x00


//--------------------- .nv.info._Z12parallel_forI9MyFunctorEviT_ --------------------------
	.section	.nv.info._Z12parallel_forI9MyFunctorEviT_,"",@"SHT_CUDA_INFO"
	.sectionflags	@""
	.align	4


	//----- nvinfo : EIATTR_CUDA_API_VERSION
	.align		4
        /*0000*/ 	.byte	0x04, 0x37
        /*0002*/ 	.short	(.L_8 - .L_7)
.L_7:
        /*0004*/ 	.word	0x00000082


	//----- nvinfo : EIATTR_KPARAM_INFO
	.align		4
.L_8:
        /*0008*/ 	.byte	0x04, 0x17
        /*000a*/ 	.short	(.L_10 - .L_9)
.L_9:
        /*000c*/ 	.word	0x00000000
        /*0010*/ 	.short	0x0001
        /*0012*/ 	.short	0x0004
        /*0014*/ 	.byte	0x00, 0xf0, 0x05, 0x00


	//----- nvinfo : EIATTR_KPARAM_INFO
	.align		4
.L_10:
        /*0018*/ 	.byte	0x04, 0x17
        /*001a*/ 	.short	(.L_12 - .L_11)
.L_11:
        /*001c*/ 	.word	0x00000000
        /*0020*/ 	.short	0x0000
        /*0022*/ 	.short	0x0000
        /*0024*/ 	.byte	0x00, 0xf0, 0x11, 0x00


	//----- nvinfo : EIATTR_SPARSE_MMA_MASK
	.align		4
.L_12:
        /*0028*/ 	.byte	0x03, 0x50
        /*002a*/ 	.short	0x0000


	//----- nvinfo : EIATTR_MAXREG_COUNT
	.align		4
        /*002c*/ 	.byte	0x03, 0x1b
        /*002e*/ 	.short	0x00ff


	//----- nvinfo : EIATTR_EXTERNS
	.align		4
        /*0030*/ 	.byte	0x04, 0x0f
        /*0032*/ 	.short	(.L_14 - .L_13)


	//   ....[0]....
	.align		4
.L_13:
        /*0034*/ 	.word	index@(vprintf)


	//----- nvinfo : EIATTR_MERCURY_ISA_VERSION
	.align		4
.L_14:
        /*0038*/ 	.byte	0x03, 0x5f
        /*003a*/ 	.short	0x0101


	//----- nvinfo : EIATTR_VRC_CTA_INIT_COUNT
	.align		4
        /*003c*/ 	.byte	0x02, 0x4a
	.zero		1
	.zero		1


	//----- nvinfo : EIATTR_SYSCALL_OFFSETS
	.align		4
        /*0040*/ 	.byte	0x04, 0x46
        /*0042*/ 	.short	(.L_16 - .L_15)


	//   ....[0]....
.L_15:
        /*0044*/ 	.word	0x000001c0


	//----- nvinfo : EIATTR_EXIT_INSTR_OFFSETS
	.align		4
.L_16:
        /*0048*/ 	.byte	0x04, 0x1c
        /*004a*/ 	.short	(.L_18 - .L_17)


	//   ....[0]....
.L_17:
        /*004c*/ 	.word	0x000000c0


	//   ....[1]....
        /*0050*/ 	.word	0x000001f0


	//----- nvinfo : EIATTR_CRS_STACK_SIZE
	.align		4
.L_18:
        /*0054*/ 	.byte	0x04, 0x1e
        /*0056*/ 	.short	(.L_20 - .L_19)
.L_19:
        /*0058*/ 	.word	0x00000000


	//----- nvinfo : EIATTR_CBANK_PARAM_SIZE
	.align		4
.L_20:
        /*005c*/ 	.byte	0x03, 0x19
        /*005e*/ 	.short	0x0005


	//----- nvinfo : EIATTR_PARAM_CBANK
	.align		4
        /*0060*/ 	.byte	0x04, 0x0a
        /*0062*/ 	.short	(.L_22 - .L_21)
	.align		4
.L_21:
        /*0064*/ 	.word	index@(.nv.constant0._Z12parallel_forI9MyFunctorEviT_)
        /*0068*/ 	.short	0x0380
        /*006a*/ 	.short	0x0005


	//----- nvinfo : EIATTR_SW_WAR
	.align		4
.L_22:
        /*006c*/ 	.byte	0x04, 0x36
        /*006e*/ 	.short	(.L_24 - .L_23)
.L_23:
        /*0070*/ 	.word	0x00000008
.L_24:


//--------------------- .nv.callgraph             --------------------------
	.section	.nv.callgraph,"",@"SHT_CUDA_CALLGRAPH"
	.align	4
	.sectionentsize	8
	.align		4
        /*0000*/ 	.word	0x00000000
	.align		4
        /*0004*/ 	.word	0xffffffff
	.align		4
        /*0008*/ 	.word	index@(_Z12parallel_forI9MyFunctorEviT_)
	.align		4
        /*000c*/ 	.word	index@(vprintf)
	.align		4
        /*0010*/ 	.word	0x00000000
	.align		4
        /*0014*/ 	.word	0xfffffffe
	.align		4
        /*0018*/ 	.word	0x00000000
	.align		4
        /*001c*/ 	.word	0xfffffffd
	.align		4
        /*0020*/ 	.word	0x00000000
	.align		4
        /*0024*/ 	.word	0xfffffffc


//--------------------- .nv.constant4             --------------------------
	.section	.nv.constant4,"a",@progbits
	.align	8
	.align		8
.nv.constant4:
        /*0000*/ 	.dword	vprintf
	.align		8
        /*0008*/ 	.dword	$str


//--------------------- .text._Z12parallel_forI9MyFunctorEviT_ --------------------------
	.section	.text._Z12parallel_forI9MyFunctorEviT_,"ax",@progbits
	.align	128
        .global         _Z12parallel_forI9MyFunctorEviT_
        .type           _Z12parallel_forI9MyFunctorEviT_,@function
        .size           _Z12parallel_forI9MyFunctorEviT_,(.L_x_3 - _Z12parallel_forI9MyFunctorEviT_)
        .other          _Z12parallel_forI9MyFunctorEviT_,@"STO_CUDA_ENTRY STV_DEFAULT"
_Z12parallel_forI9MyFunctorEviT_:
.text._Z12parallel_forI9MyFunctorEviT_:
[----:B------:R-:W0:Y:S01]  /*0000*/  LDC R1, c[0x0][0x37c] ;  /* 0x0000df00ff017b82 */ /* 0x000e220000000800 */
[----:B------:R-:W1:Y:S01]  /*0010*/  S2R R2, SR_CTAID.X ;  /* 0x0000000000027919 */ /* 0x000e620000002500 */
[----:B------:R-:W2:Y:S01]  /*0020*/  LDCU UR5, c[0x0][0x2fc] ;  /* 0x00005f80ff0577ac */ /* 0x000ea20008000800 */
[----:B0-----:R-:W-:Y:S01]  /*0030*/  VIADD R1, R1, 0xfffffff8 ;  /* 0xfffffff801017836 */ /* 0x001fe20000000000 */
[----:B------:R-:W1:Y:S01]  /*0040*/  S2R R3, SR_TID.X ;  /* 0x0000000000037919 */ /* 0x000e620000002100 */
[----:B------:R-:W1:Y:S01]  /*0050*/  LDCU UR36, c[0x0][0x360] ;  /* 0x00006c00ff2477ac */ /* 0x000e620008000800 */
[----:B------:R-:W0:Y:S01]  /*0060*/  LDCU UR6, c[0x0][0x380] ;  /* 0x00007000ff0677ac */ /* 0x000e220008000800 */
[----:B------:R-:W3:Y:S02]  /*0070*/  LDCU UR4, c[0x0][0x2f8] ;  /* 0x00005f00ff0477ac */ /* 0x000ee40008000800 */
[----:B---3--:R-:W-:Y:S01]  /*0080*/  IADD3 R16, P1, PT, R1, UR4, RZ ;  /* 0x0000000401107c10 */ /* 0x008fe2000ff3e0ff */
[----:B-1----:R-:W-:-:S04]  /*0090*/  IMAD R2, R2, UR36, R3 ;  /* 0x0000002402027c24 */ /* 0x002fc8000f8e0203 */
[----:B--2---:R-:W-:Y:S01]  /*00a0*/  IMAD.X R17, RZ, RZ, UR5, P1 ;  /* 0x00000005ff117e24 */ /* 0x004fe200088e06ff */
[----:B0-----:R-:W-:-:S13]  /*00b0*/  ISETP.GE.AND P0, PT, R2, UR6, PT ;  /* 0x0000000602007c0c */ /* 0x001fda000bf06270 */
[----:B------:R-:W-:Y:S05]  /*00c0*/  @P0 EXIT ;  /* 0x000000000000094d */ /* 0x000fea0003800000 */
[----:B------:R-:W0:Y:S01]  /*00d0*/  LDCU UR4, c[0x0][0x370] ;  /* 0x00006e00ff0477ac */ /* 0x000e220008000800 */
[----:B------:R-:W1:Y:S01]  /*00e0*/  LDCU UR37, c[0x0][0x380] ;  /* 0x00007000ff2577ac */ /* 0x000e620008000800 */
[----:B0-----:R-:W-:-:S12]  /*00f0*/  UIMAD UR36, UR36, UR4, URZ ;  /* 0x00000004242472a4 */ /* 0x001fd8000f8e02ff */
.L_x_1:
[----:B------:R-:W-:Y:S01]  /*0100*/  MOV R0, 0x0 ;  /* 0x0000000000007802 */ /* 0x000fe20000000f00 */
[----:B------:R-:W0:Y:S01]  /*0110*/  LDCU.64 UR4, c[0x4][0x8] ;  /* 0x01000100ff0477ac */ /* 0x000e220008000a00 */
[----:B------:R2:W-:Y:S01]  /*0120*/  STL [R1], R2 ;  /* 0x0000000201007387 */ /* 0x0005e20000100800 */
[----:B------:R-:W-:Y:S01]  /*0130*/  IMAD.MOV.U32 R6, RZ, RZ, R16 ;  /* 0x000000ffff067224 */ /* 0x000fe200078e0010 */
[----:B------:R3:W4:Y:S01]  /*0140*/  LDC.64 R8, c[0x4][R0] ;  /* 0x0100000000087b82 */ /* 0x0007220000000a00 */
[----:B------:R-:W-:Y:S01]  /*0150*/  MOV R7, R17 ;  /* 0x0000001100077202 */ /* 0x000fe20000000f00 */
[----:B--2---:R-:W-:-:S05]  /*0160*/  VIADD R2, R2, UR36 ;  /* 0x0000002402027c36 */ /* 0x004fca0008000000 */
[----:B-1----:R-:W-:Y:S02]  /*0170*/  ISETP.GE.AND P0, PT, R2, UR37, PT ;  /* 0x0000002502007c0c */ /* 0x002fe4000bf06270 */
[----:B0-----:R-:W-:Y:S01]  /*0180*/  MOV R4, UR4 ;  /* 0x0000000400047c02 */ /* 0x001fe20008000f00 */
[----:B------:R-:W-:Y:S01]  /*0190*/  IMAD.U32 R5, RZ, RZ, UR5 ;  /* 0x00000005ff057e24 */ /* 0x000fe2000f8e00ff */
[----:B---3--:R-:W-:-:S09]  /*01a0*/  P2R R18, PR, RZ, 0x1 ;  /* 0x00000001ff127803 */ /* 0x008fd20000000000 */
[----:B------:R-:W-:-:S07]  /*01b0*/  LEPC R20, `(.L_x_0) ;  /* 0x000000001014794e */ /* 0x000fce0000000000 */
[----:B----4-:R-:W-:Y:S05]  /*01c0*/  CALL.ABS.NOINC R8 ;  /* 0x0000000008007343 */ /* 0x010fea0003c00000 */
.L_x_0:
[----:B------:R-:W-:-:S13]  /*01d0*/  ISETP.NE.AND P6, PT, R18, RZ, PT ;  /* 0x000000ff1200720c */ /* 0x000fda0003fc5270 */
[----:B------:R-:W-:Y:S05]  /*01e0*/  @!P6 BRA `(.L_x_1) ;  /* 0xfffffffc00c4e947 */ /* 0x000fea000383ffff */
[----:B------:R-:W-:Y:S05]  /*01f0*/  EXIT ;  /* 0x000000000000794d */ /* 0x000fea0003800000 */
.L_x_2:
[----:B------:R-:W-:-:S00]  /*0200*/  BRA `(.L_x_2) ;  /* 0xfffffffc00fc7947 */ /* 0x000fc0000383ffff */
[----:B------:R-:W-:-:S00]  /*0210*/  NOP ;  /* 0x0000000000007918 */ /* 0x000fc00000000000 */
        /* <DEDUP_REMOVED lines=14> */
.L_x_3:


//--------------------- .nv.global.init           --------------------------
	.section	.nv.global.init,"aw",@progbits
.nv.global.init:
	.type		$str,@object
	.size		$str,(.L_0 - $str)
$str:
        /*0000*/ 	.byte	0x4e, 0x75, 0x6d, 0x62, 0x65, 0x72, 0x20, 0x25, 0x64, 0x20, 0x0a, 0x00
.L_0:


//--------------------- .nv.shared.reserved.0     --------------------------
	.section	.nv.shared.reserved.0,"aw",@nobits
	.weak		__nv_reservedSMEM_offset_0_alias
	.size		__nv_reservedSMEM_offset_0_alias, 0, 64
	.other		__nv_reservedSMEM_offset_0_alias,@"STO_CUDA_RESERVED_SHARED STV_DEFAULT"
__nv_reservedSMEM_offset_0_alias:
	.zero		0
	.zero		64


//--------------------- .nv.constant0._Z12parallel_forI9MyFunctorEviT_ --------------------------
	.section	.nv.constant0._Z12parallel_forI9MyFunctorEviT_,"a",@progbits
	.sectionflags	@""
	.align	4
.nv.constant0._Z12parallel_forI9MyFunctorEviT_:
	.zero		901


//--------------------- SYMBOLS --------------------------

	.type		.nv.reservedSmem.offset0,@object
	.size		.nv.reservedSmem.offset0,0x4
	.type		vprintf,@function
